//
// Generated by NVIDIA NVVM Compiler
//
// Compiler Build ID: CL-36424714
// Cuda compilation tools, release 13.0, V13.0.88
// Based on NVVM 20.0.0
//

.version 9.0
.target sm_100
.address_size 64

	// .globl	_Z7vec_addiPiS_S_

.visible .entry _Z7vec_addiPiS_S_(
	.param .u32 _Z7vec_addiPiS_S__param_0,
	.param .u64 .ptr .align 1 _Z7vec_addiPiS_S__param_1,
	.param .u64 .ptr .align 1 _Z7vec_addiPiS_S__param_2,
	.param .u64 .ptr .align 1 _Z7vec_addiPiS_S__param_3
)
{
	.reg .pred 	%p<2>;
	.reg .b32 	%r<9>;
	.reg .b64 	%rd<11>;

	ld.param.u32 	%r2, [_Z7vec_addiPiS_S__param_0];
	ld.param.u64 	%rd1, [_Z7vec_addiPiS_S__param_1];
	ld.param.u64 	%rd2, [_Z7vec_addiPiS_S__param_2];
	ld.param.u64 	%rd3, [_Z7vec_addiPiS_S__param_3];
	mov.u32 	%r3, %tid.x;
	mov.u32 	%r4, %ctaid.x;
	mov.u32 	%r5, %ntid.x;
	mad.lo.s32 	%r1, %r4, %r5, %r3;
	setp.ge.s32 	%p1, %r1, %r2;
	@%p1 bra 	$L__BB0_2;
	cvta.to.global.u64 	%rd4, %rd1;
	cvta.to.global.u64 	%rd5, %rd2;
	cvta.to.global.u64 	%rd6, %rd3;
	mul.wide.s32 	%rd7, %r1, 4;
	add.s64 	%rd8, %rd4, %rd7;
	ld.global.u32 	%r6, [%rd8];
	add.s64 	%rd9, %rd5, %rd7;
	ld.global.u32 	%r7, [%rd9];
	add.s32 	%r8, %r7, %r6;
	add.s64 	%rd10, %rd6, %rd7;
	st.global.u32 	[%rd10], %r8;
$L__BB0_2:
	ret;

}


// ===== COMPILED SASS (sm_100) =====

	.target	sm_100

	.elftype	@"ET_EXEC"


//--------------------- .note.nv.tkinfo           --------------------------
	.section	.note.nv.tkinfo,"",@"SHT_NOTE"
	.sectionflags	@"SHF_NOTE_NV_TKINFO"
	.tkinfo
        /*0018*/ 	.word	0x00000002
        /*0030*/ 	.string	""
        /*0030*/ 	.string	"ptxas"
        /*0030*/ 	.string	"Cuda compilation tools, release 13.0, V13.0.88"
        /*0030*/ 	.string	"Build cuda_13.0.r13.0/compiler.36424714_0"
        /*0030*/ 	.string	"-arch sm_100 -m 64 "



//--------------------- .note.nv.cuinfo           --------------------------
	.section	.note.nv.cuinfo,"",@"SHT_NOTE"
	.sectionflags	@"SHF_NOTE_NV_CUINFO"
        /*0018*/ 	.short	0x0002
        /*001a*/ 	.short	0x0064
        /*001c*/ 	.short	0x0082
	.zero		2


//--------------------- .nv.info                  --------------------------
	.section	.nv.info,"",@"SHT_CUDA_INFO"
	.align	4


	//----- nvinfo : EIATTR_REGCOUNT
	.align		4
        /*0000*/ 	.byte	0x04, 0x2f
        /*0002*/ 	.short	(.L_1 - .L_0)
	.align		4
.L_0:
        /*0004*/ 	.word	index@(_Z7vec_addiPiS_S_)
        /*0008*/ 	.word	0x0000000c


	//----- nvinfo : EIATTR_FRAME_SIZE
	.align		4
.L_1:
        /*000c*/ 	.byte	0x04, 0x11
        /*000e*/ 	.short	(.L_3 - .L_2)
	.align		4
.L_2:
        /*0010*/ 	.word	index@(_Z7vec_addiPiS_S_)
        /*0014*/ 	.word	0x00000000


	//----- nvinfo : EIATTR_MIN_STACK_SIZE
	.align		4
.L_3:
        /*0018*/ 	.byte	0x04, 0x12
        /*001a*/ 	.short	(.L_5 - .L_4)
	.align		4
.L_4:
        /*001c*/ 	.word	index@(_Z7vec_addiPiS_S_)
        /*0020*/ 	.word	0x00000000
.L_5:


//--------------------- .nv.compat                --------------------------
	.section	.nv.compat,"",@"SHT_CUDA_COMPAT_INFO"
	.align	4
        /*0000*/ 	.byte	0x02, 0x09, 0x00, 0x00, 0x02, 0x02, 0x01, 0x00, 0x02, 0x05, 0x05, 0x00, 0x03, 0x07, 0x01, 0x01
        /*0010*/ 	.byte	0x02, 0x03, 0x00, 0x00, 0x02, 0x06, 0x01, 0x00, 0x04, 0x0b, 0x08, 0x00, 0x09, 0x00, 0x00, 0x00
        /*0020*/ 	.byte	0x00, 0x00, 0x00, 0x00


//--------------------- .nv.info._Z7vec_addiPiS_S_ --------------------------
	.section	.nv.info._Z7vec_addiPiS_S_,"",@"SHT_CUDA_INFO"
	.sectionflags	@""
	.align	4


	//----- nvinfo : EIATTR_CUDA_API_VERSION
	.align		4
        /*0000*/ 	.byte	0x04, 0x37
        /*0002*/ 	.short	(.L_7 - .L_6)
.L_6:
        /*0004*/ 	.word	0x00000082


	//----- nvinfo : EIATTR_KPARAM_INFO
	.align		4
.L_7:
        /*0008*/ 	.byte	0x04, 0x17
        /*000a*/ 	.short	(.L_9 - .L_8)
.L_8:
        /*000c*/ 	.word	0x00000000
        /*0010*/ 	.short	0x0003
        /*0012*/ 	.short	0x0018
        /*0014*/ 	.byte	0x00, 0xf5, 0x21, 0x00


	//----- nvinfo : EIATTR_KPARAM_INFO
	.align		4
.L_9:
        /*0018*/ 	.byte	0x04, 0x17
        /*001a*/ 	.short	(.L_11 - .L_10)
.L_10:
        /*001c*/ 	.word	0x00000000
        /*0020*/ 	.short	0x0002
        /*0022*/ 	.short	0x0010
        /*0024*/ 	.byte	0x00, 0xf5, 0x21, 0x00


	//----- nvinfo : EIATTR_KPARAM_INFO
	.align		4
.L_11:
        /*0028*/ 	.byte	0x04, 0x17
        /*002a*/ 	.short	(.L_13 - .L_12)
.L_12:
        /*002c*/ 	.word	0x00000000
        /*0030*/ 	.short	0x0001
        /*0032*/ 	.short	0x0008
        /*0034*/ 	.byte	0x00, 0xf5, 0x21, 0x00


	//----- nvinfo : EIATTR_KPARAM_INFO
	.align		4
.L_13:
        /*0038*/ 	.byte	0x04, 0x17
        /*003a*/ 	.short	(.L_15 - .L_14)
.L_14:
        /*003c*/ 	.word	0x00000000
        /*0040*/ 	.short	0x0000
        /*0042*/ 	.short	0x0000
        /*0044*/ 	.byte	0x00, 0xf0, 0x11, 0x00


	//----- nvinfo : EIATTR_SPARSE_MMA_MASK
	.align		4
.L_15:
        /*0048*/ 	.byte	0x03, 0x50
        /*004a*/ 	.short	0x0000


	//----- nvinfo : EIATTR_MAXREG_COUNT
	.align		4
        /*004c*/ 	.byte	0x03, 0x1b
        /*004e*/ 	.short	0x00ff


	//----- nvinfo : EIATTR_MERCURY_ISA_VERSION
	.align		4
        /*0050*/ 	.byte	0x03, 0x5f
        /*0052*/ 	.short	0x0101


	//----- nvinfo : EIATTR_VRC_CTA_INIT_COUNT
	.align		4
        /*0054*/ 	.byte	0x02, 0x4a
	.zero		1
	.zero		1


	//----- nvinfo : EIATTR_EXIT_INSTR_OFFSETS
	.align		4
        /*0058*/ 	.byte	0x04, 0x1c
        /*005a*/ 	.short	(.L_17 - .L_16)


	//   ....[0]....
.L_16:
        /*005c*/ 	.word	0x00000070


	//   ....[1]....
        /*0060*/ 	.word	0x00000130


	//----- nvinfo : EIATTR_CBANK_PARAM_SIZE
	.align		4
.L_17:
        /*0064*/ 	.byte	0x03, 0x19
        /*0066*/ 	.short	0x0020


	//----- nvinfo : EIATTR_PARAM_CBANK
	.align		4
        /*0068*/ 	.byte	0x04, 0x0a
        /*006a*/ 	.short	(.L_19 - .L_18)
	.align		4
.L_18:
        /*006c*/ 	.word	index@(.nv.constant0._Z7vec_addiPiS_S_)
        /*0070*/ 	.short	0x0380
        /*0072*/ 	.short	0x0020


	//----- nvinfo : EIATTR_SW_WAR
	.align		4
.L_19:
        /*0074*/ 	.byte	0x04, 0x36
        /*0076*/ 	.short	(.L_21 - .L_20)
.L_20:
        /*0078*/ 	.word	0x00000008
.L_21:


//--------------------- .nv.callgraph             --------------------------
	.section	.nv.callgraph,"",@"SHT_CUDA_CALLGRAPH"
	.align	4
	.sectionentsize	8
	.align		4
        /*0000*/ 	.word	0x00000000
	.align		4
        /*0004*/ 	.word	0xffffffff
	.align		4
        /*0008*/ 	.word	0x00000000
	.align		4
        /*000c*/ 	.word	0xfffffffe
	.align		4
        /*0010*/ 	.word	0x00000000
	.align		4
        /*0014*/ 	.word	0xfffffffd
	.align		4
        /*0018*/ 	.word	0x00000000
	.align		4
        /*001c*/ 	.word	0xfffffffc


//--------------------- .text._Z7vec_addiPiS_S_   --------------------------
	.section	.text._Z7vec_addiPiS_S_,"ax",@progbits
	.align	128
        .global         _Z7vec_addiPiS_S_
        .type           _Z7vec_addiPiS_S_,@function
        .size           _Z7vec_addiPiS_S_,(.L_x_1 - _Z7vec_addiPiS_S_)
        .other          _Z7vec_addiPiS_S_,@"STO_CUDA_ENTRY STV_DEFAULT"
_Z7vec_addiPiS_S_:
.text._Z7vec_addiPiS_S_:
[----:B------:R-:W-:Y:S01]  /*0000*/  LDC R1, c[0x0][0x37c] ;  /* 0x0000df00ff017b82 */ /* 0x000fe20000000800 */
[----:B------:R-:W0:Y:S07]  /*0010*/  S2R R9, SR_TID.X ;  /* 0x0000000000097919 */ /* 0x000e2e0000002100 */
[----:B------:R-:W0:Y:S01]  /*0020*/  S2UR UR4, SR_CTAID.X ;  /* 0x00000000000479c3 */ /* 0x000e220000002500 */
[----:B------:R-:W1:Y:S07]  /*0030*/  LDCU UR5, c[0x0][0x380] ;  /* 0x00007000ff0577ac */ /* 0x000e6e0008000800 */
[----:B------:R-:W0:Y:S02]  /*0040*/  LDC R0, c[0x0][0x360] ;  /* 0x0000d800ff007b82 */ /* 0x000e240000000800 */
[----:B0-----:R-:W-:-:S05]  /*0050*/  IMAD R9, R0, UR4, R9 ;  /* 0x0000000400097c24 */ /* 0x001fca000f8e0209 */
[----:B-1----:R-:W-:-:S13]  /*0060*/  ISETP.GE.AND P0, PT, R9, UR5, PT ;  /* 0x0000000509007c0c */ /* 0x002fda000bf06270 */
[----:B------:R-:W-:Y:S05]  /*0070*/  @P0 EXIT ;  /* 0x000000000000094d */ /* 0x000fea0003800000 */
[----:B------:R-:W0:Y:S01]  /*0080*/  LDC.64 R2, c[0x0][0x388] ;  /* 0x0000e200ff027b82 */ /* 0x000e220000000a00 */
[----:B------:R-:W1:Y:S07]  /*0090*/  LDCU.64 UR4, c[0x0][0x358] ;  /* 0x00006b00ff0477ac */ /* 0x000e6e0008000a00 */
[----:B------:R-:W2:Y:S08]  /*00a0*/  LDC.64 R4, c[0x0][0x390] ;  /* 0x0000e400ff047b82 */ /* 0x000eb00000000a00 */
[----:B------:R-:W3:Y:S01]  /*00b0*/  LDC.64 R6, c[0x0][0x398] ;  /* 0x0000e600ff067b82 */ /* 0x000ee20000000a00 */
[----:B0-----:R-:W-:-:S06]  /*00c0*/  IMAD.WIDE R2, R9, 0x4, R2 ;  /* 0x0000000409027825 */ /* 0x001fcc00078e0202 */
[----:B-1----:R-:W4:Y:S01]  /*00d0*/  LDG.E R2, desc[UR4][R2.64] ;  /* 0x0000000402027981 */ /* 0x002f22000c1e1900 */
[----:B--2---:R-:W-:-:S06]  /*00e0*/  IMAD.WIDE R4, R9, 0x4, R4 ;  /* 0x0000000409047825 */ /* 0x004fcc00078e0204 */
[----:B------:R-:W4:Y:S01]  /*00f0*/  LDG.E R5, desc[UR4][R4.64] ;  /* 0x0000000404057981 */ /* 0x000f22000c1e1900 */
[----:B---3--:R-:W-:Y:S01]  /*0100*/  IMAD.WIDE R6, R9, 0x4, R6 ;  /* 0x0000000409067825 */ /* 0x008fe200078e0206 */
[----:B----4-:R-:W-:-:S05]  /*0110*/  IADD3 R9, PT, PT, R2, R5, RZ ;  /* 0x0000000502097210 */ /* 0x010fca0007ffe0ff */
[----:B------:R-:W-:Y:S01]  /*0120*/  STG.E desc[UR4][R6.64], R9 ;  /* 0x0000000906007986 */ /* 0x000fe2000c101904 */
[----:B------:R-:W-:Y:S05]  /*0130*/  EXIT ;  /* 0x000000000000794d */ /* 0x000fea0003800000 */
.L_x_0:
[----:B------:R-:W-:-:S00]  /*0140*/  BRA `(.L_x_0) ;  /* 0xfffffffc00fc7947 */ /* 0x000fc0000383ffff */
[----:B------:R-:W-:-:S00]  /*0150*/  NOP ;  /* 0x0000000000007918 */ /* 0x000fc00000000000 */
        /* <DEDUP_REMOVED lines=10> */
.L_x_1:


//--------------------- .nv.shared.reserved.0     --------------------------
	.section	.nv.shared.reserved.0,"aw",@nobits
	.weak		__nv_reservedSMEM_offset_0_alias
	.size		__nv_reservedSMEM_offset_0_alias, 0, 64
	.other		__nv_reservedSMEM_offset_0_alias,@"STO_CUDA_RESERVED_SHARED STV_DEFAULT"
__nv_reservedSMEM_offset_0_alias:
	.zero		0
	.zero		64


//--------------------- .nv.constant0._Z7vec_addiPiS_S_ --------------------------
	.section	.nv.constant0._Z7vec_addiPiS_S_,"a",@progbits
	.sectionflags	@""
	.align	4
.nv.constant0._Z7vec_addiPiS_S_:
	.zero		928


//--------------------- SYMBOLS --------------------------

	.type		.nv.reservedSmem.offset0,@object
	.size		.nv.reservedSmem.offset0,0x4
